	.headerflags	@"EF_CUDA_TEXMODE_UNIFIED EF_CUDA_64BIT_ADDRESS EF_CUDA_SM80 EF_CUDA_VIRTUAL_SM(EF_CUDA_SM80)"
	.elftype	@"ET_EXEC"


//--------------------- .nv.info                  --------------------------
	.section	.nv.info,"",@"SHT_CUDA_INFO"
	.align	4


	//----- nvinfo : EIATTR_REGCOUNT
	.align		4
        /*0000*/ 	.byte	0x04, 0x2f
        /*0002*/ 	.short	(.L_1 - .L_0)
	.align		4
.L_0:
        /*0004*/ 	.word	index@(candidate1)
        /*0008*/ 	.word	0x0000002b


	//----- nvinfo : EIATTR_MAX_STACK_SIZE
	.align		4
.L_1:
        /*000c*/ 	.byte	0x04, 0x23
        /*000e*/ 	.short	(.L_3 - .L_2)
	.align		4
.L_2:
        /*0010*/ 	.word	index@(candidate1)
        /*0014*/ 	.word	0x00000000


	//----- nvinfo : EIATTR_MIN_STACK_SIZE
	.align		4
.L_3:
        /*0018*/ 	.byte	0x04, 0x12
        /*001a*/ 	.short	(.L_5 - .L_4)
	.align		4
.L_4:
        /*001c*/ 	.word	index@(candidate1)
        /*0020*/ 	.word	0x00000000


	//----- nvinfo : EIATTR_FRAME_SIZE
	.align		4
.L_5:
        /*0024*/ 	.byte	0x04, 0x11
        /*0026*/ 	.short	(.L_7 - .L_6)
	.align		4
.L_6:
        /*0028*/ 	.word	index@(candidate1)
        /*002c*/ 	.word	0x00000000
.L_7:


//--------------------- .nv.info.candidate1       --------------------------
	.section	.nv.info.candidate1,"",@"SHT_CUDA_INFO"
	.align	4


	//----- nvinfo : EIATTR_CUDA_API_VERSION
	.align		4
        /*0000*/ 	.byte	0x04, 0x37
        /*0002*/ 	.short	(.L_9 - .L_8)
.L_8:
        /*0004*/ 	.word	0x00000075


	//----- nvinfo : EIATTR_SW2861232_WAR
	.align		4
.L_9:
        /*0008*/ 	.byte	0x01, 0x35
	.zero		2


	//----- nvinfo : EIATTR_PARAM_CBANK
	.align		4
        /*000c*/ 	.byte	0x04, 0x0a
        /*000e*/ 	.short	(.L_11 - .L_10)
	.align		4
.L_10:
        /*0010*/ 	.word	index@(.nv.constant0.candidate1)
        /*0014*/ 	.short	0x0160
        /*0016*/ 	.short	0x0018


	//----- nvinfo : EIATTR_CBANK_PARAM_SIZE
	.align		4
.L_11:
        /*0018*/ 	.byte	0x03, 0x19
        /*001a*/ 	.short	0x0018


	//----- nvinfo : EIATTR_KPARAM_INFO
	.align		4
        /*001c*/ 	.byte	0x04, 0x17
        /*001e*/ 	.short	(.L_13 - .L_12)
.L_12:
        /*0020*/ 	.word	0x00000000
        /*0024*/ 	.short	0x0002
        /*0026*/ 	.short	0x0010
        /*0028*/ 	.byte	0x00, 0xf0, 0x21, 0x00


	//----- nvinfo : EIATTR_KPARAM_INFO
	.align		4
.L_13:
        /*002c*/ 	.byte	0x04, 0x17
        /*002e*/ 	.short	(.L_15 - .L_14)
.L_14:
        /*0030*/ 	.word	0x00000000
        /*0034*/ 	.short	0x0001
        /*0036*/ 	.short	0x0008
        /*0038*/ 	.byte	0x00, 0xf0, 0x21, 0x00


	//----- nvinfo : EIATTR_KPARAM_INFO
	.align		4
.L_15:
        /*003c*/ 	.byte	0x04, 0x17
        /*003e*/ 	.short	(.L_17 - .L_16)
.L_16:
        /*0040*/ 	.word	0x00000000
        /*0044*/ 	.short	0x0000
        /*0046*/ 	.short	0x0000
        /*0048*/ 	.byte	0x00, 0xf0, 0x21, 0x00


	//----- nvinfo : EIATTR_MAXREG_COUNT
	.align		4
.L_17:
        /*004c*/ 	.byte	0x03, 0x1b
        /*004e*/ 	.short	0x0048


	//----- nvinfo : EIATTR_EXIT_INSTR_OFFSETS
	.align		4
        /*0050*/ 	.byte	0x04, 0x1c
        /*0052*/ 	.short	(.L_19 - .L_18)


	//   ....[0]....
.L_18:
        /*0054*/ 	.word	0x00000820


	//----- nvinfo : EIATTR_MAX_THREADS
	.align		4
.L_19:
        /*0058*/ 	.byte	0x04, 0x05
        /*005a*/ 	.short	(.L_21 - .L_20)
.L_20:
        /*005c*/ 	.word	0x00000310
        /*0060*/ 	.word	0x00000001
        /*0064*/ 	.word	0x00000001
.L_21:


//--------------------- .nv.rel.action            --------------------------
	.section	.nv.rel.action,"",@"SHT_CUDA_RELOCINFO"
	.align	8
	.sectionentsize	8
        /*0000*/ 	.byte	0x4b, 0x00, 0x00, 0x00, 0x00, 0x00, 0x00, 0x00, 0x00, 0x02, 0x02, 0x08, 0x10, 0x0a, 0x2f, 0x22
        /* <DEDUP_REMOVED lines=13> */


//--------------------- .nv.constant0.candidate1  --------------------------
	.section	.nv.constant0.candidate1,"a",@progbits
	.align	4
.nv.constant0.candidate1:
	.zero		376


//--------------------- .text.candidate1          --------------------------
	.section	.text.candidate1,"ax",@progbits
	.sectionflags	@"SHF_BARRIERS=1"
	.sectioninfo	@"SHI_REGISTERS=43"
	.align	128
        .global         candidate1
        .type           candidate1,@function
        .size           candidate1,(.L_x_3 - candidate1)
        .other          candidate1,@"STO_CUDA_ENTRY STV_DEFAULT"
candidate1:
.text.candidate1:
[----:B------:R-:W-:-:S02]  /*0000*/  MOV R1, c[0x0][0x28] ;  /* 0x00000a0000017a02 */ /* 0x000fc40000000f00 */
[----:B------:R-:W0:Y:S01]  /*0010*/  S2R R6, SR_TID.X ;  /* 0x0000000000067919 */ /* 0x000e220000002100 */
[----:B------:R-:W-:Y:S01]  /*0020*/  HFMA2.MMA R7, -RZ, RZ, 0, 0 ;  /* 0x00000000ff077435 */ /* 0x000fe200000001ff */
[----:B------:R-:W-:Y:S01]  /*0030*/  MOV R0, RZ ;  /* 0x000000ff00007202 */ /* 0x000fe20000000f00 */
[----:B------:R-:W-:Y:S01]  /*0040*/  HFMA2.MMA R20, -RZ, RZ, 0, 0 ;  /* 0x00000000ff147435 */ /* 0x000fe200000001ff */
[----:B------:R-:W-:Y:S01]  /*0050*/  CS2R R18, SRZ ;  /* 0x0000000000127805 */ /* 0x000fe2000001ff00 */
[----:B------:R-:W-:Y:S01]  /*0060*/  HFMA2.MMA R27, -RZ, RZ, 0, 0 ;  /* 0x00000000ff1b7435 */ /* 0x000fe200000001ff */
[----:B------:R-:W-:Y:S01]  /*0070*/  MOV R25, RZ ;  /* 0x000000ff00197202 */ /* 0x000fe20000000f00 */
[----:B------:R-:W-:Y:S01]  /*0080*/  CS2R R8, SRZ ;  /* 0x0000000000087805 */ /* 0x000fe2000001ff00 */
[----:B------:R-:W-:Y:S01]  /*0090*/  CS2R R10, SRZ ;  /* 0x00000000000a7805 */ /* 0x000fe2000001ff00 */
[----:B------:R-:W-:Y:S01]  /*00a0*/  CS2R R12, SRZ ;  /* 0x00000000000c7805 */ /* 0x000fe2000001ff00 */
[----:B------:R-:W-:Y:S01]  /*00b0*/  CS2R R14, SRZ ;  /* 0x00000000000e7805 */ /* 0x000fe2000001ff00 */
[----:B------:R-:W-:Y:S01]  /*00c0*/  CS2R R16, SRZ ;  /* 0x0000000000107805 */ /* 0x000fe2000001ff00 */
[----:B------:R-:W-:Y:S01]  /*00d0*/  ULDC.64 UR4, c[0x0][0x118] ;  /* 0x0000460000047ab9 */ /* 0x000fe20000000a00 */
[----:B0-----:R-:W-:-:S05]  /*00e0*/  IMAD.HI R21, R6, 0x5397829d, RZ ;  /* 0x5397829d06157827 */ /* 0x001fca00078e02ff */
[----:B------:R-:W-:-:S04]  /*00f0*/  SHF.R.U32.HI R2, RZ, 0x1f, R21 ;  /* 0x0000001fff027819 */ /* 0x000fc80000011615 */
[----:B------:R-:W-:-:S05]  /*0100*/  LEA.HI.SX32 R21, R21, R2, 0x19 ;  /* 0x0000000215157211 */ /* 0x000fca00078fcaff */
[----:B------:R-:W-:-:S02]  /*0110*/  IMAD R22, R21, -0x188, R6 ;  /* 0xfffffe7815167824 */ /* 0x000fc400078e0206 */
.L_x_1:
[----:B------:R-:W0:Y:S04]  /*0120*/  S2R R23, SR_CTAID.X ;  /* 0x0000000000177919 */ /* 0x000e280000002500 */
[----:B------:R-:W-:Y:S06]  /*0130*/  BAR.SYNC 0x0 ;  /* 0x0000000000007b1d */ /* 0x000fec0000000000 */
[----:B------:R-:W-:-:S02]  /*0140*/  ISETP.GT.AND P0, PT, R6, 0xff, PT ;  /* 0x000000ff0600780c */ /* 0x000fc40003f04270 */
[----:B------:R-:W-:-:S11]  /*0150*/  MOV R26, 0x4 ;  /* 0x00000004001a7802 */ /* 0x000fd60000000f00 */
[----:B------:R-:W-:Y:S02]  /*0160*/  @!P0 SHF.R.U32.HI R2, RZ, 0x3, R6 ;  /* 0x00000003ff028819 */ /* 0x000fe40000011606 */
[----:B------:R-:W-:Y:S02]  /*0170*/  @!P0 LOP3.LUT R3, R6, 0x7, RZ, 0xc0, !PT ;  /* 0x0000000706038812 */ /* 0x000fe400078ec0ff */
[----:B0-----:R-:W-:Y:S02]  /*0180*/  @!P0 SHF.L.U32 R4, R23, 0x8, RZ ;  /* 0x0000000817048819 */ /* 0x001fe400000006ff */
[----:B------:R-:W-:Y:S02]  /*0190*/  @!P0 SHF.L.U32 R2, R2, 0x6, RZ ;  /* 0x0000000602028819 */ /* 0x000fe400000006ff */
[----:B------:R-:W-:Y:S02]  /*01a0*/  @!P0 LOP3.LUT R5, R4, 0xfffff800, RZ, 0xc0, !PT ;  /* 0xfffff80004058812 */ /* 0x000fe400078ec0ff */
[----:B------:R-:W-:Y:S01]  /*01b0*/  @!P0 LOP3.LUT R2, R2, 0xffffffc0, R3, 0xe2, !PT ;  /* 0xffffffc002028812 */ /* 0x000fe200078ee203 */
[----:B------:R-:W-:Y:S01]  /*01c0*/  IMAD R3, R21, 0xc40, R22 ;  /* 0x00000c4015037824 */ /* 0x000fe200078e0216 */
[----:B------:R-:W-:-:S02]  /*01d0*/  LOP3.LUT R24, R23, 0x7, RZ, 0xc0, !PT ;  /* 0x0000000717187812 */ /* 0x000fc400078ec0ff */
[----:B------:R-:W-:-:S03]  /*01e0*/  @!P0 IADD3 R4, R2, R5, RZ ;  /* 0x0000000502048210 */ /* 0x000fc60007ffe0ff */
[----:B------:R-:W-:Y:S01]  /*01f0*/  IMAD R2, R24, 0x188, R3 ;  /* 0x0000018818027824 */ /* 0x000fe200078e0203 */
[----:B------:R-:W-:-:S03]  /*0200*/  @!P0 LEA R5, R7, R4, 0x3 ;  /* 0x0000000407058211 */ /* 0x000fc600078e18ff */
[----:B------:R-:W-:Y:S02]  /*0210*/  IMAD R3, R7, 0x6200, R2 ;  /* 0x0000620007037824 */ /* 0x000fe400078e0202 */
[----:B------:R-:W-:-:S04]  /*0220*/  @!P0 IMAD.WIDE R4, R5, R26, c[0x0][0x168] ;  /* 0x00005a0005048625 */ /* 0x000fc800078e021a */
[----:B------:R-:W-:Y:S02]  /*0230*/  IMAD.WIDE R2, R3, R26, c[0x0][0x160] ;  /* 0x0000580003027625 */ /* 0x000fe400078e021a */
[----:B------:R-:W2:Y:S04]  /*0240*/  @!P0 LDG.E.CONSTANT R5, [R4.64] ;  /* 0x0000000404058981 */ /* 0x000ea8000c1e9900 */
[----:B------:R-:W3:Y:S04]  /*0250*/  LDG.E.CONSTANT R29, [R2.64] ;  /* 0x00000004021d7981 */ /* 0x000ee8000c1e9900 */
[----:B------:R-:W4:Y:S04]  /*0260*/  LDG.E.CONSTANT R31, [R2.64+0x6200] ;  /* 0x00620004021f7981 */ /* 0x000f28000c1e9900 */
[----:B------:R-:W5:Y:S04]  /*0270*/  LDG.E.CONSTANT R33, [R2.64+0xc400] ;  /* 0x00c4000402217981 */ /* 0x000f68000c1e9900 */
[----:B------:R-:W5:Y:S01]  /*0280*/  LDG.E.CONSTANT R35, [R2.64+0x12600] ;  /* 0x0126000402237981 */ /* 0x000f62000c1e9900 */
[----:B------:R-:W-:-:S02]  /*0290*/  LEA R38, R21, 0x3100, 0x9 ;  /* 0x0000310015267811 */ /* 0x000fc400078e48ff */
[----:B------:R-:W-:Y:S02]  /*02a0*/  LEA R36, R22, 0x620, 0x2 ;  /* 0x0000062016247811 */ /* 0x000fe400078e10ff */
[----:B------:R-:W-:Y:S02]  /*02b0*/  MOV R37, 0x100 ;  /* 0x0000010000257802 */ /* 0x000fe40000000f00 */
[----:B------:R-:W-:Y:S01]  /*02c0*/  IADD3 R38, R38, 0x100, RZ ;  /* 0x0000010026267810 */ /* 0x000fe20007ffe0ff */
[----:B--2---:R-:W-:Y:S04]  /*02d0*/  @!P0 STS [R6.X4+0x3100], R5 ;  /* 0x0031000506008388 */ /* 0x004fe80000004800 */
[----:B---3--:R-:W-:Y:S04]  /*02e0*/  STS [R6.X4], R29 ;  /* 0x0000001d06007388 */ /* 0x008fe80000004800 */
[----:B----4-:R-:W-:Y:S04]  /*02f0*/  STS [R6.X4+0xc40], R31 ;  /* 0x000c401f06007388 */ /* 0x010fe80000004800 */
[----:B-----5:R-:W-:Y:S04]  /*0300*/  STS [R6.X4+0x1880], R33 ;  /* 0x0018802106007388 */ /* 0x020fe80000004800 */
[----:B------:R-:W-:Y:S04]  /*0310*/  STS [R6.X4+0x24c0], R35 ;  /* 0x0024c02306007388 */ /* 0x000fe80000004800 */
[----:B------:R-:W-:Y:S06]  /*0320*/  BAR.SYNC 0x0 ;  /* 0x0000000000007b1d */ /* 0x000fec0000000000 */
.L_x_0:
[----:B------:R-:W-:Y:S01]  /*0330*/  LDS R39, [R36+-0x620] ;  /* 0xfff9e00024277984 */ /* 0x000fe20000000800 */
[----:B------:R-:W-:-:S03]  /*0340*/  IADD3 R37, R37, 0x8, RZ ;  /* 0x0000000825257810 */ /* 0x000fc60007ffe0ff */
[----:B------:R-:W0:Y:S01]  /*0350*/  LDS.64 R28, [R38+-0x100] ;  /* 0xffff0000261c7984 */ /* 0x000e220000000a00 */
[----:B------:R-:W-:-:S03]  /*0360*/  ISETP.NE.AND P0, PT, R37, 0x120, PT ;  /* 0x000001202500780c */ /* 0x000fc60003f05270 */
[----:B------:R1:W2:Y:S04]  /*0370*/  LDS R40, [R36] ;  /* 0x0000000024287984 */ /* 0x0002a80000000800 */
[----:B------:R-:W3:Y:S04]  /*0380*/  LDS.64 R2, [R38+-0xe0] ;  /* 0xffff200026027984 */ /* 0x000ee80000000a00 */
[----:B------:R-:W4:Y:S01]  /*0390*/  LDS.64 R4, [R38+-0xc0] ;  /* 0xffff400026047984 */ /* 0x000f220000000a00 */
[----:B-1----:R-:W-:-:S03]  /*03a0*/  IADD3 R36, R36, 0xc40, RZ ;  /* 0x00000c4024247810 */ /* 0x002fc60007ffe0ff */
[----:B------:R-:W1:Y:S04]  /*03b0*/  LDS.64 R30, [R38+-0x80] ;  /* 0xffff8000261e7984 */ /* 0x000e680000000a00 */
[----:B------:R-:W5:Y:S04]  /*03c0*/  LDS.64 R32, [R38+0x20] ;  /* 0x0000200026207984 */ /* 0x000f680000000a00 */
[----:B------:R-:W5:Y:S01]  /*03d0*/  LDS.64 R34, [R38+0x40] ;  /* 0x0000400026227984 */ /* 0x000f620000000a00 */
[----:B0-----:R-:W-:-:S04]  /*03e0*/  FFMA R18, R28, R39, R18 ;  /* 0x000000271c127223 */ /* 0x001fc80000000012 */
[C---:B--2---:R-:W-:Y:S02]  /*03f0*/  FFMA R18, R40.reuse, R29, R18 ;  /* 0x0000001d28127223 */ /* 0x044fe40000000012 */
[----:B------:R-:W0:Y:S01]  /*0400*/  LDS.64 R28, [R38+-0xa0] ;  /* 0xffff6000261c7984 */ /* 0x000e220000000a00 */
[C---:B---3--:R-:W-:Y:S02]  /*0410*/  FFMA R2, R39.reuse, R2, R17 ;  /* 0x0000000227027223 */ /* 0x048fe40000000011 */
[C---:B----4-:R-:W-:Y:S02]  /*0420*/  FFMA R4, R39.reuse, R4, R16 ;  /* 0x0000000427047223 */ /* 0x050fe40000000010 */
[C---:B------:R-:W-:Y:S02]  /*0430*/  FFMA R17, R40.reuse, R3, R2 ;  /* 0x0000000328117223 */ /* 0x040fe40000000002 */
[----:B-1----:R-:W-:Y:S01]  /*0440*/  FFMA R14, R39, R30, R14 ;  /* 0x0000001e270e7223 */ /* 0x002fe2000000000e */
[----:B------:R-:W1:Y:S01]  /*0450*/  LDS.64 R2, [R38+-0x60] ;  /* 0xffffa00026027984 */ /* 0x000e620000000a00 */
[----:B------:R-:W-:-:S02]  /*0460*/  FFMA R16, R40, R5, R4 ;  /* 0x0000000528107223 */ /* 0x000fc40000000004 */
[C---:B------:R-:W-:Y:S01]  /*0470*/  FFMA R14, R40.reuse, R31, R14 ;  /* 0x0000001f280e7223 */ /* 0x040fe2000000000e */
[----:B------:R-:W2:Y:S01]  /*0480*/  LDS.64 R4, [R38+-0x40] ;  /* 0xffffc00026047984 */ /* 0x000ea20000000a00 */
[C---:B-----5:R-:W-:Y:S02]  /*0490*/  FFMA R9, R39.reuse, R32, R9 ;  /* 0x0000002027097223 */ /* 0x060fe40000000009 */
[C---:B------:R-:W-:Y:S01]  /*04a0*/  FFMA R8, R39.reuse, R34, R8 ;  /* 0x0000002227087223 */ /* 0x040fe20000000008 */
[----:B------:R-:W3:Y:S01]  /*04b0*/  LDS.64 R30, [R38] ;  /* 0x00000000261e7984 */ /* 0x000ee20000000a00 */
[C---:B------:R-:W-:Y:S02]  /*04c0*/  FFMA R9, R40.reuse, R33, R9 ;  /* 0x0000002128097223 */ /* 0x040fe40000000009 */
[----:B------:R-:W-:Y:S01]  /*04d0*/  FFMA R8, R40, R35, R8 ;  /* 0x0000002328087223 */ /* 0x000fe20000000008 */
[----:B------:R-:W4:Y:S01]  /*04e0*/  LDS.64 R32, [R38+0xe0] ;  /* 0x0000e00026207984 */ /* 0x000f220000000a00 */
[----:B0-----:R-:W-:-:S04]  /*04f0*/  FFMA R15, R39, R28, R15 ;  /* 0x0000001c270f7223 */ /* 0x001fc8000000000f */
[C---:B------:R-:W-:Y:S02]  /*0500*/  FFMA R15, R40.reuse, R29, R15 ;  /* 0x0000001d280f7223 */ /* 0x040fe4000000000f */
[----:B------:R-:W0:Y:S01]  /*0510*/  LDS.64 R28, [R38+-0x20] ;  /* 0xffffe000261c7984 */ /* 0x000e220000000a00 */
[C---:B-1----:R-:W-:Y:S02]  /*0520*/  FFMA R2, R39.reuse, R2, R13 ;  /* 0x0000000227027223 */ /* 0x042fe4000000000d */
[C---:B--2---:R-:W-:Y:S02]  /*0530*/  FFMA R4, R39.reuse, R4, R12 ;  /* 0x0000000427047223 */ /* 0x044fe4000000000c */
[C---:B------:R-:W-:Y:S02]  /*0540*/  FFMA R13, R40.reuse, R3, R2 ;  /* 0x00000003280d7223 */ /* 0x040fe40000000002 */
[----:B---3--:R-:W-:Y:S01]  /*0550*/  FFMA R10, R39, R30, R10 ;  /* 0x0000001e270a7223 */ /* 0x008fe2000000000a */
[----:B------:R-:W1:Y:S01]  /*0560*/  LDS.64 R2, [R38+0x80] ;  /* 0x0000800026027984 */ /* 0x000e620000000a00 */
[----:B------:R-:W-:-:S02]  /*0570*/  FFMA R12, R40, R5, R4 ;  /* 0x00000005280c7223 */ /* 0x000fc40000000004 */
[----:B------:R-:W-:Y:S01]  /*0580*/  FFMA R10, R40, R31, R10 ;  /* 0x0000001f280a7223 */ /* 0x000fe2000000000a */
[----:B------:R-:W2:Y:S01]  /*0590*/  LDS.64 R4, [R38+0x60] ;  /* 0x0000600026047984 */ /* 0x000ea20000000a00 */
[----:B----4-:R-:W-:-:S03]  /*05a0*/  FFMA R0, R39, R32, R0 ;  /* 0x0000002027007223 */ /* 0x010fc60000000000 */
[----:B------:R-:W3:Y:S01]  /*05b0*/  LDS.64 R30, [R38+0xc0] ;  /* 0x0000c000261e7984 */ /* 0x000ee20000000a00 */
[----:B------:R-:W-:Y:S02]  /*05c0*/  FFMA R0, R40, R33, R0 ;  /* 0x0000002128007223 */ /* 0x000fe40000000000 */
[----:B0-----:R-:W-:-:S04]  /*05d0*/  FFMA R11, R39, R28, R11 ;  /* 0x0000001c270b7223 */ /* 0x001fc8000000000b */
[----:B------:R-:W-:Y:S02]  /*05e0*/  FFMA R11, R40, R29, R11 ;  /* 0x0000001d280b7223 */ /* 0x000fe4000000000b */
[----:B------:R0:W4:Y:S01]  /*05f0*/  LDS.64 R28, [R38+0xa0] ;  /* 0x0000a000261c7984 */ /* 0x0001220000000a00 */
[C---:B-1----:R-:W-:Y:S01]  /*0600*/  FFMA R2, R39.reuse, R2, R25 ;  /* 0x0000000227027223 */ /* 0x042fe20000000019 */
[----:B0-----:R-:W-:Y:S01]  /*0610*/  IADD3 R38, R38, 0x8, RZ ;  /* 0x0000000826267810 */ /* 0x001fe20007ffe0ff */
[C---:B--2---:R-:W-:Y:S02]  /*0620*/  FFMA R4, R39.reuse, R4, R27 ;  /* 0x0000000427047223 */ /* 0x044fe4000000001b */
[C---:B------:R-:W-:Y:S02]  /*0630*/  FFMA R25, R40.reuse, R3, R2 ;  /* 0x0000000328197223 */ /* 0x040fe40000000002 */
[----:B---3--:R-:W-:Y:S02]  /*0640*/  FFMA R19, R39, R30, R19 ;  /* 0x0000001e27137223 */ /* 0x008fe40000000013 */
[----:B------:R-:W-:-:S02]  /*0650*/  FFMA R27, R40, R5, R4 ;  /* 0x00000005281b7223 */ /* 0x000fc40000000004 */
[----:B------:R-:W-:Y:S02]  /*0660*/  FFMA R19, R40, R31, R19 ;  /* 0x0000001f28137223 */ /* 0x000fe40000000013 */
[----:B----4-:R-:W-:-:S04]  /*0670*/  FFMA R20, R39, R28, R20 ;  /* 0x0000001c27147223 */ /* 0x010fc80000000014 */
[----:B------:R-:W-:Y:S01]  /*0680*/  FFMA R20, R40, R29, R20 ;  /* 0x0000001d28147223 */ /* 0x000fe20000000014 */
[----:B------:R-:W-:Y:S05]  /*0690*/  @P0 BRA `(.L_x_0) ;  /* 0xfffffc9000000947 */ /* 0x000fea000383ffff */
[----:B------:R-:W-:-:S04]  /*06a0*/  IADD3 R7, R7, 0x1, RZ ;  /* 0x0000000107077810 */ /* 0x000fc80007ffe0ff */
[----:B------:R-:W-:-:S13]  /*06b0*/  ISETP.GE.U32.AND P0, PT, R7, 0x8, PT ;  /* 0x000000080700780c */ /* 0x000fda0003f06070 */
[----:B------:R-:W-:Y:S05]  /*06c0*/  @!P0 BRA `(.L_x_1) ;  /* 0xfffffa5000008947 */ /* 0x000fea000383ffff */
[----:B------:R-:W-:Y:S01]  /*06d0*/  SHF.R.S32.HI R23, RZ, 0x3, R23 ;  /* 0x00000003ff177819 */ /* 0x000fe20000011417 */
[----:B------:R-:W-:-:S04]  /*06e0*/  IMAD R22, R21, 0xc400, R22 ;  /* 0x0000c40015167824 */ /* 0x000fc800078e0216 */
[----:B------:R-:W-:-:S04]  /*06f0*/  IMAD R23, R23, 0x18800, R22 ;  /* 0x0001880017177824 */ /* 0x000fc800078e0216 */
[----:B------:R-:W-:-:S04]  /*0700*/  IMAD R3, R24, 0x188, R23 ;  /* 0x0000018818037824 */ /* 0x000fc800078e0217 */
[----:B------:R-:W-:-:S05]  /*0710*/  IMAD.WIDE R2, R3, R26, c[0x0][0x170] ;  /* 0x00005c0003027625 */ /* 0x000fca00078e021a */
[----:B------:R-:W-:Y:S04]  /*0720*/  STG.E [R2.64], R18 ;  /* 0x0000001202007986 */ /* 0x000fe8000c101904 */
[----:B------:R-:W-:Y:S04]  /*0730*/  STG.E [R2.64+0x3100], R17 ;  /* 0x0031001102007986 */ /* 0x000fe8000c101904 */
        /* <DEDUP_REMOVED lines=13> */
[----:B------:R-:W-:Y:S01]  /*0810*/  STG.E [R2.64+0x2df00], R0 ;  /* 0x02df000002007986 */ /* 0x000fe2000c101904 */
[----:B------:R-:W-:Y:S05]  /*0820*/  EXIT ;  /* 0x000000000000794d */ /* 0x000fea0003800000 */
.L_x_2:
[----:B------:R-:W-:-:S00]  /*0830*/  BRA `(.L_x_2) ;  /* 0xfffffff000007947 */ /* 0x000fc0000383ffff */
[----:B------:R-:W-:-:S00]  /*0840*/  NOP ;  /* 0x0000000000007918 */ /* 0x000fc00000000000 */
        /* <DEDUP_REMOVED lines=11> */
.L_x_3:


//--------------------- .nv.shared.candidate1     --------------------------
	.section	.nv.shared.candidate1,"aw",@nobits
	.align	4
.nv.shared.candidate1:
	.zero		13568
